//
// Generated by NVIDIA NVVM Compiler
//
// Compiler Build ID: CL-36424714
// Cuda compilation tools, release 13.0, V13.0.88
// Based on NVVM 20.0.0
//

.version 9.0
.target sm_100
.address_size 64

	// .globl	_Z7softmaxPfS_i

.visible .entry _Z7softmaxPfS_i(
	.param .u64 .ptr .align 1 _Z7softmaxPfS_i_param_0,
	.param .u64 .ptr .align 1 _Z7softmaxPfS_i_param_1,
	.param .u32 _Z7softmaxPfS_i_param_2
)
{
	.reg .pred 	%p<11>;
	.reg .b32 	%r<55>;
	.reg .b32 	%f<210>;
	.reg .b64 	%rd<18>;

	ld.param.u64 	%rd6, [_Z7softmaxPfS_i_param_0];
	ld.param.u64 	%rd5, [_Z7softmaxPfS_i_param_1];
	ld.param.u32 	%r13, [_Z7softmaxPfS_i_param_2];
	cvta.to.global.u64 	%rd1, %rd6;
	mov.u32 	%r14, %ctaid.x;
	mov.u32 	%r15, %ntid.x;
	mov.u32 	%r16, %tid.x;
	mad.lo.s32 	%r1, %r14, %r15, %r16;
	setp.ge.s32 	%p1, %r1, %r13;
	@%p1 bra 	$L__BB0_14;
	setp.lt.s32 	%p2, %r13, 1;
	mov.f32 	%f209, 0f00000000;
	@%p2 bra 	$L__BB0_13;
	and.b32  	%r2, %r13, 7;
	setp.lt.u32 	%p3, %r13, 8;
	mov.f32 	%f209, 0f00000000;
	mov.b32 	%r53, 0;
	@%p3 bra 	$L__BB0_5;
	and.b32  	%r53, %r13, 2147483640;
	neg.s32 	%r51, %r53;
	add.s64 	%rd17, %rd1, 16;
	mov.f32 	%f209, 0f00000000;
$L__BB0_4:
	.pragma "nounroll";
	ld.global.f32 	%f17, [%rd17+-16];
	fma.rn.f32 	%f18, %f17, 0f3BBB989D, 0f3F000000;
	cvt.sat.f32.f32 	%f19, %f18;
	mov.f32 	%f20, 0f4B400001;
	mov.f32 	%f21, 0f437C0000;
	fma.rm.f32 	%f22, %f19, %f21, %f20;
	add.f32 	%f23, %f22, 0fCB40007F;
	neg.f32 	%f24, %f23;
	fma.rn.f32 	%f25, %f17, 0f3FB8AA3B, %f24;
	fma.rn.f32 	%f26, %f17, 0f32A57060, %f25;
	mov.b32 	%r18, %f22;
	shl.b32 	%r19, %r18, 23;
	mov.b32 	%f27, %r19;
	ex2.approx.ftz.f32 	%f28, %f26;
	fma.rn.f32 	%f29, %f28, %f27, %f209;
	ld.global.f32 	%f30, [%rd17+-12];
	fma.rn.f32 	%f31, %f30, 0f3BBB989D, 0f3F000000;
	cvt.sat.f32.f32 	%f32, %f31;
	fma.rm.f32 	%f33, %f32, %f21, %f20;
	add.f32 	%f34, %f33, 0fCB40007F;
	neg.f32 	%f35, %f34;
	fma.rn.f32 	%f36, %f30, 0f3FB8AA3B, %f35;
	fma.rn.f32 	%f37, %f30, 0f32A57060, %f36;
	mov.b32 	%r20, %f33;
	shl.b32 	%r21, %r20, 23;
	mov.b32 	%f38, %r21;
	ex2.approx.ftz.f32 	%f39, %f37;
	fma.rn.f32 	%f40, %f39, %f38, %f29;
	ld.global.f32 	%f41, [%rd17+-8];
	fma.rn.f32 	%f42, %f41, 0f3BBB989D, 0f3F000000;
	cvt.sat.f32.f32 	%f43, %f42;
	fma.rm.f32 	%f44, %f43, %f21, %f20;
	add.f32 	%f45, %f44, 0fCB40007F;
	neg.f32 	%f46, %f45;
	fma.rn.f32 	%f47, %f41, 0f3FB8AA3B, %f46;
	fma.rn.f32 	%f48, %f41, 0f32A57060, %f47;
	mov.b32 	%r22, %f44;
	shl.b32 	%r23, %r22, 23;
	mov.b32 	%f49, %r23;
	ex2.approx.ftz.f32 	%f50, %f48;
	fma.rn.f32 	%f51, %f50, %f49, %f40;
	ld.global.f32 	%f52, [%rd17+-4];
	fma.rn.f32 	%f53, %f52, 0f3BBB989D, 0f3F000000;
	cvt.sat.f32.f32 	%f54, %f53;
	fma.rm.f32 	%f55, %f54, %f21, %f20;
	add.f32 	%f56, %f55, 0fCB40007F;
	neg.f32 	%f57, %f56;
	fma.rn.f32 	%f58, %f52, 0f3FB8AA3B, %f57;
	fma.rn.f32 	%f59, %f52, 0f32A57060, %f58;
	mov.b32 	%r24, %f55;
	shl.b32 	%r25, %r24, 23;
	mov.b32 	%f60, %r25;
	ex2.approx.ftz.f32 	%f61, %f59;
	fma.rn.f32 	%f62, %f61, %f60, %f51;
	ld.global.f32 	%f63, [%rd17];
	fma.rn.f32 	%f64, %f63, 0f3BBB989D, 0f3F000000;
	cvt.sat.f32.f32 	%f65, %f64;
	fma.rm.f32 	%f66, %f65, %f21, %f20;
	add.f32 	%f67, %f66, 0fCB40007F;
	neg.f32 	%f68, %f67;
	fma.rn.f32 	%f69, %f63, 0f3FB8AA3B, %f68;
	fma.rn.f32 	%f70, %f63, 0f32A57060, %f69;
	mov.b32 	%r26, %f66;
	shl.b32 	%r27, %r26, 23;
	mov.b32 	%f71, %r27;
	ex2.approx.ftz.f32 	%f72, %f70;
	fma.rn.f32 	%f73, %f72, %f71, %f62;
	ld.global.f32 	%f74, [%rd17+4];
	fma.rn.f32 	%f75, %f74, 0f3BBB989D, 0f3F000000;
	cvt.sat.f32.f32 	%f76, %f75;
	fma.rm.f32 	%f77, %f76, %f21, %f20;
	add.f32 	%f78, %f77, 0fCB40007F;
	neg.f32 	%f79, %f78;
	fma.rn.f32 	%f80, %f74, 0f3FB8AA3B, %f79;
	fma.rn.f32 	%f81, %f74, 0f32A57060, %f80;
	mov.b32 	%r28, %f77;
	shl.b32 	%r29, %r28, 23;
	mov.b32 	%f82, %r29;
	ex2.approx.ftz.f32 	%f83, %f81;
	fma.rn.f32 	%f84, %f83, %f82, %f73;
	ld.global.f32 	%f85, [%rd17+8];
	fma.rn.f32 	%f86, %f85, 0f3BBB989D, 0f3F000000;
	cvt.sat.f32.f32 	%f87, %f86;
	fma.rm.f32 	%f88, %f87, %f21, %f20;
	add.f32 	%f89, %f88, 0fCB40007F;
	neg.f32 	%f90, %f89;
	fma.rn.f32 	%f91, %f85, 0f3FB8AA3B, %f90;
	fma.rn.f32 	%f92, %f85, 0f32A57060, %f91;
	mov.b32 	%r30, %f88;
	shl.b32 	%r31, %r30, 23;
	mov.b32 	%f93, %r31;
	ex2.approx.ftz.f32 	%f94, %f92;
	fma.rn.f32 	%f95, %f94, %f93, %f84;
	ld.global.f32 	%f96, [%rd17+12];
	fma.rn.f32 	%f97, %f96, 0f3BBB989D, 0f3F000000;
	cvt.sat.f32.f32 	%f98, %f97;
	fma.rm.f32 	%f99, %f98, %f21, %f20;
	add.f32 	%f100, %f99, 0fCB40007F;
	neg.f32 	%f101, %f100;
	fma.rn.f32 	%f102, %f96, 0f3FB8AA3B, %f101;
	fma.rn.f32 	%f103, %f96, 0f32A57060, %f102;
	mov.b32 	%r32, %f99;
	shl.b32 	%r33, %r32, 23;
	mov.b32 	%f104, %r33;
	ex2.approx.ftz.f32 	%f105, %f103;
	fma.rn.f32 	%f209, %f105, %f104, %f95;
	add.s32 	%r51, %r51, 8;
	add.s64 	%rd17, %rd17, 32;
	setp.ne.s32 	%p4, %r51, 0;
	@%p4 bra 	$L__BB0_4;
$L__BB0_5:
	setp.eq.s32 	%p5, %r2, 0;
	@%p5 bra 	$L__BB0_13;
	and.b32  	%r8, %r13, 3;
	setp.lt.u32 	%p6, %r2, 4;
	@%p6 bra 	$L__BB0_8;
	mul.wide.u32 	%rd7, %r53, 4;
	add.s64 	%rd8, %rd1, %rd7;
	ld.global.f32 	%f107, [%rd8];
	fma.rn.f32 	%f108, %f107, 0f3BBB989D, 0f3F000000;
	cvt.sat.f32.f32 	%f109, %f108;
	mov.f32 	%f110, 0f4B400001;
	mov.f32 	%f111, 0f437C0000;
	fma.rm.f32 	%f112, %f109, %f111, %f110;
	add.f32 	%f113, %f112, 0fCB40007F;
	neg.f32 	%f114, %f113;
	fma.rn.f32 	%f115, %f107, 0f3FB8AA3B, %f114;
	fma.rn.f32 	%f116, %f107, 0f32A57060, %f115;
	mov.b32 	%r34, %f112;
	shl.b32 	%r35, %r34, 23;
	mov.b32 	%f117, %r35;
	ex2.approx.ftz.f32 	%f118, %f116;
	fma.rn.f32 	%f119, %f118, %f117, %f209;
	ld.global.f32 	%f120, [%rd8+4];
	fma.rn.f32 	%f121, %f120, 0f3BBB989D, 0f3F000000;
	cvt.sat.f32.f32 	%f122, %f121;
	fma.rm.f32 	%f123, %f122, %f111, %f110;
	add.f32 	%f124, %f123, 0fCB40007F;
	neg.f32 	%f125, %f124;
	fma.rn.f32 	%f126, %f120, 0f3FB8AA3B, %f125;
	fma.rn.f32 	%f127, %f120, 0f32A57060, %f126;
	mov.b32 	%r36, %f123;
	shl.b32 	%r37, %r36, 23;
	mov.b32 	%f128, %r37;
	ex2.approx.ftz.f32 	%f129, %f127;
	fma.rn.f32 	%f130, %f129, %f128, %f119;
	ld.global.f32 	%f131, [%rd8+8];
	fma.rn.f32 	%f132, %f131, 0f3BBB989D, 0f3F000000;
	cvt.sat.f32.f32 	%f133, %f132;
	fma.rm.f32 	%f134, %f133, %f111, %f110;
	add.f32 	%f135, %f134, 0fCB40007F;
	neg.f32 	%f136, %f135;
	fma.rn.f32 	%f137, %f131, 0f3FB8AA3B, %f136;
	fma.rn.f32 	%f138, %f131, 0f32A57060, %f137;
	mov.b32 	%r38, %f134;
	shl.b32 	%r39, %r38, 23;
	mov.b32 	%f139, %r39;
	ex2.approx.ftz.f32 	%f140, %f138;
	fma.rn.f32 	%f141, %f140, %f139, %f130;
	ld.global.f32 	%f142, [%rd8+12];
	fma.rn.f32 	%f143, %f142, 0f3BBB989D, 0f3F000000;
	cvt.sat.f32.f32 	%f144, %f143;
	fma.rm.f32 	%f145, %f144, %f111, %f110;
	add.f32 	%f146, %f145, 0fCB40007F;
	neg.f32 	%f147, %f146;
	fma.rn.f32 	%f148, %f142, 0f3FB8AA3B, %f147;
	fma.rn.f32 	%f149, %f142, 0f32A57060, %f148;
	mov.b32 	%r40, %f145;
	shl.b32 	%r41, %r40, 23;
	mov.b32 	%f150, %r41;
	ex2.approx.ftz.f32 	%f151, %f149;
	fma.rn.f32 	%f209, %f151, %f150, %f141;
	add.s32 	%r53, %r53, 4;
$L__BB0_8:
	setp.eq.s32 	%p7, %r8, 0;
	@%p7 bra 	$L__BB0_13;
	setp.eq.s32 	%p8, %r8, 1;
	@%p8 bra 	$L__BB0_11;
	mul.wide.u32 	%rd9, %r53, 4;
	add.s64 	%rd10, %rd1, %rd9;
	ld.global.f32 	%f153, [%rd10];
	fma.rn.f32 	%f154, %f153, 0f3BBB989D, 0f3F000000;
	cvt.sat.f32.f32 	%f155, %f154;
	mov.f32 	%f156, 0f4B400001;
	mov.f32 	%f157, 0f437C0000;
	fma.rm.f32 	%f158, %f155, %f157, %f156;
	add.f32 	%f159, %f158, 0fCB40007F;
	neg.f32 	%f160, %f159;
	fma.rn.f32 	%f161, %f153, 0f3FB8AA3B, %f160;
	fma.rn.f32 	%f162, %f153, 0f32A57060, %f161;
	mov.b32 	%r42, %f158;
	shl.b32 	%r43, %r42, 23;
	mov.b32 	%f163, %r43;
	ex2.approx.ftz.f32 	%f164, %f162;
	fma.rn.f32 	%f165, %f164, %f163, %f209;
	ld.global.f32 	%f166, [%rd10+4];
	fma.rn.f32 	%f167, %f166, 0f3BBB989D, 0f3F000000;
	cvt.sat.f32.f32 	%f168, %f167;
	fma.rm.f32 	%f169, %f168, %f157, %f156;
	add.f32 	%f170, %f169, 0fCB40007F;
	neg.f32 	%f171, %f170;
	fma.rn.f32 	%f172, %f166, 0f3FB8AA3B, %f171;
	fma.rn.f32 	%f173, %f166, 0f32A57060, %f172;
	mov.b32 	%r44, %f169;
	shl.b32 	%r45, %r44, 23;
	mov.b32 	%f174, %r45;
	ex2.approx.ftz.f32 	%f175, %f173;
	fma.rn.f32 	%f209, %f175, %f174, %f165;
	add.s32 	%r53, %r53, 2;
$L__BB0_11:
	and.b32  	%r46, %r13, 1;
	setp.eq.b32 	%p9, %r46, 1;
	not.pred 	%p10, %p9;
	@%p10 bra 	$L__BB0_13;
	mul.wide.u32 	%rd11, %r53, 4;
	add.s64 	%rd12, %rd1, %rd11;
	ld.global.f32 	%f176, [%rd12];
	fma.rn.f32 	%f177, %f176, 0f3BBB989D, 0f3F000000;
	cvt.sat.f32.f32 	%f178, %f177;
	mov.f32 	%f179, 0f4B400001;
	mov.f32 	%f180, 0f437C0000;
	fma.rm.f32 	%f181, %f178, %f180, %f179;
	add.f32 	%f182, %f181, 0fCB40007F;
	neg.f32 	%f183, %f182;
	fma.rn.f32 	%f184, %f176, 0f3FB8AA3B, %f183;
	fma.rn.f32 	%f185, %f176, 0f32A57060, %f184;
	mov.b32 	%r47, %f181;
	shl.b32 	%r48, %r47, 23;
	mov.b32 	%f186, %r48;
	ex2.approx.ftz.f32 	%f187, %f185;
	fma.rn.f32 	%f209, %f187, %f186, %f209;
$L__BB0_13:
	mul.wide.s32 	%rd13, %r1, 4;
	add.s64 	%rd14, %rd1, %rd13;
	ld.global.f32 	%f188, [%rd14];
	fma.rn.f32 	%f189, %f188, 0f3BBB989D, 0f3F000000;
	cvt.sat.f32.f32 	%f190, %f189;
	mov.f32 	%f191, 0f4B400001;
	mov.f32 	%f192, 0f437C0000;
	fma.rm.f32 	%f193, %f190, %f192, %f191;
	add.f32 	%f194, %f193, 0fCB40007F;
	neg.f32 	%f195, %f194;
	fma.rn.f32 	%f196, %f188, 0f3FB8AA3B, %f195;
	fma.rn.f32 	%f197, %f188, 0f32A57060, %f196;
	mov.b32 	%r49, %f193;
	shl.b32 	%r50, %r49, 23;
	mov.b32 	%f198, %r50;
	ex2.approx.ftz.f32 	%f199, %f197;
	mul.f32 	%f200, %f199, %f198;
	div.rn.f32 	%f201, %f200, %f209;
	cvta.to.global.u64 	%rd15, %rd5;
	add.s64 	%rd16, %rd15, %rd13;
	st.global.f32 	[%rd16], %f201;
$L__BB0_14:
	ret;

}


// ===== COMPILED SASS (sm_100) =====

	.target	sm_100

	.elftype	@"ET_EXEC"


//--------------------- .note.nv.tkinfo           --------------------------
	.section	.note.nv.tkinfo,"",@"SHT_NOTE"
	.sectionflags	@"SHF_NOTE_NV_TKINFO"
	.tkinfo
        /*0018*/ 	.word	0x00000002
        /*0030*/ 	.string	""
        /*0030*/ 	.string	"ptxas"
        /*0030*/ 	.string	"Cuda compilation tools, release 13.0, V13.0.88"
        /*0030*/ 	.string	"Build cuda_13.0.r13.0/compiler.36424714_0"
        /*0030*/ 	.string	"-arch sm_100 -m 64 "



//--------------------- .note.nv.cuinfo           --------------------------
	.section	.note.nv.cuinfo,"",@"SHT_NOTE"
	.sectionflags	@"SHF_NOTE_NV_CUINFO"
        /*0018*/ 	.short	0x0002
        /*001a*/ 	.short	0x0064
        /*001c*/ 	.short	0x0082
	.zero		2


//--------------------- .nv.info                  --------------------------
	.section	.nv.info,"",@"SHT_CUDA_INFO"
	.align	4


	//----- nvinfo : EIATTR_REGCOUNT
	.align		4
        /*0000*/ 	.byte	0x04, 0x2f
        /*0002*/ 	.short	(.L_1 - .L_0)
	.align		4
.L_0:
        /*0004*/ 	.word	index@(_Z7softmaxPfS_i)
        /*0008*/ 	.word	0x0000001d


	//----- nvinfo : EIATTR_FRAME_SIZE
	.align		4
.L_1:
        /*000c*/ 	.byte	0x04, 0x11
        /*000e*/ 	.short	(.L_3 - .L_2)
	.align		4
.L_2:
        /*0010*/ 	.word	index@($__internal_0_$__cuda_sm3x_div_rn_noftz_f32_slowpath)
        /*0014*/ 	.word	0x00000000


	//----- nvinfo : EIATTR_FRAME_SIZE
	.align		4
.L_3:
        /*0018*/ 	.byte	0x04, 0x11
        /*001a*/ 	.short	(.L_5 - .L_4)
	.align		4
.L_4:
        /*001c*/ 	.word	index@(_Z7softmaxPfS_i)
        /*0020*/ 	.word	0x00000000


	//----- nvinfo : EIATTR_MIN_STACK_SIZE
	.align		4
.L_5:
        /*0024*/ 	.byte	0x04, 0x12
        /*0026*/ 	.short	(.L_7 - .L_6)
	.align		4
.L_6:
        /*0028*/ 	.word	index@(_Z7softmaxPfS_i)
        /*002c*/ 	.word	0x00000000
.L_7:


//--------------------- .nv.compat                --------------------------
	.section	.nv.compat,"",@"SHT_CUDA_COMPAT_INFO"
	.align	4
        /*0000*/ 	.byte	0x02, 0x09, 0x00, 0x00, 0x02, 0x02, 0x01, 0x00, 0x02, 0x05, 0x05, 0x00, 0x03, 0x07, 0x01, 0x01
        /*0010*/ 	.byte	0x02, 0x03, 0x00, 0x00, 0x02, 0x06, 0x01, 0x00, 0x04, 0x0b, 0x08, 0x00, 0x01, 0x00, 0x00, 0x00
        /*0020*/ 	.byte	0x00, 0x00, 0x00, 0x00


//--------------------- .nv.info._Z7softmaxPfS_i  --------------------------
	.section	.nv.info._Z7softmaxPfS_i,"",@"SHT_CUDA_INFO"
	.sectionflags	@""
	.align	4


	//----- nvinfo : EIATTR_CUDA_API_VERSION
	.align		4
        /*0000*/ 	.byte	0x04, 0x37
        /*0002*/ 	.short	(.L_9 - .L_8)
.L_8:
        /*0004*/ 	.word	0x00000082


	//----- nvinfo : EIATTR_KPARAM_INFO
	.align		4
.L_9:
        /*0008*/ 	.byte	0x04, 0x17
        /*000a*/ 	.short	(.L_11 - .L_10)
.L_10:
        /*000c*/ 	.word	0x00000000
        /*0010*/ 	.short	0x0002
        /*0012*/ 	.short	0x0010
        /*0014*/ 	.byte	0x00, 0xf0, 0x11, 0x00


	//----- nvinfo : EIATTR_KPARAM_INFO
	.align		4
.L_11:
        /*0018*/ 	.byte	0x04, 0x17
        /*001a*/ 	.short	(.L_13 - .L_12)
.L_12:
        /*001c*/ 	.word	0x00000000
        /*0020*/ 	.short	0x0001
        /*0022*/ 	.short	0x0008
        /*0024*/ 	.byte	0x00, 0xf5, 0x21, 0x00


	//----- nvinfo : EIATTR_KPARAM_INFO
	.align		4
.L_13:
        /*0028*/ 	.byte	0x04, 0x17
        /*002a*/ 	.short	(.L_15 - .L_14)
.L_14:
        /*002c*/ 	.word	0x00000000
        /*0030*/ 	.short	0x0000
        /*0032*/ 	.short	0x0000
        /*0034*/ 	.byte	0x00, 0xf5, 0x21, 0x00


	//----- nvinfo : EIATTR_SPARSE_MMA_MASK
	.align		4
.L_15:
        /*0038*/ 	.byte	0x03, 0x50
        /*003a*/ 	.short	0x0000


	//----- nvinfo : EIATTR_MAXREG_COUNT
	.align		4
        /*003c*/ 	.byte	0x03, 0x1b
        /*003e*/ 	.short	0x00ff


	//----- nvinfo : EIATTR_MERCURY_ISA_VERSION
	.align		4
        /*0040*/ 	.byte	0x03, 0x5f
        /*0042*/ 	.short	0x0101


	//----- nvinfo : EIATTR_VRC_CTA_INIT_COUNT
	.align		4
        /*0044*/ 	.byte	0x02, 0x4a
	.zero		1
	.zero		1


	//----- nvinfo : EIATTR_EXIT_INSTR_OFFSETS
	.align		4
        /*0048*/ 	.byte	0x04, 0x1c
        /*004a*/ 	.short	(.L_17 - .L_16)


	//   ....[0]....
.L_16:
        /*004c*/ 	.word	0x00000070


	//   ....[1]....
        /*0050*/ 	.word	0x00000e10


	//----- nvinfo : EIATTR_CRS_STACK_SIZE
	.align		4
.L_17:
        /*0054*/ 	.byte	0x04, 0x1e
        /*0056*/ 	.short	(.L_19 - .L_18)
.L_18:
        /*0058*/ 	.word	0x00000000


	//----- nvinfo : EIATTR_CBANK_PARAM_SIZE
	.align		4
.L_19:
        /*005c*/ 	.byte	0x03, 0x19
        /*005e*/ 	.short	0x0014


	//----- nvinfo : EIATTR_PARAM_CBANK
	.align		4
        /*0060*/ 	.byte	0x04, 0x0a
        /*0062*/ 	.short	(.L_21 - .L_20)
	.align		4
.L_20:
        /*0064*/ 	.word	index@(.nv.constant0._Z7softmaxPfS_i)
        /*0068*/ 	.short	0x0380
        /*006a*/ 	.short	0x0014


	//----- nvinfo : EIATTR_SW_WAR
	.align		4
.L_21:
        /*006c*/ 	.byte	0x04, 0x36
        /*006e*/ 	.short	(.L_23 - .L_22)
.L_22:
        /*0070*/ 	.word	0x00000008
.L_23:


//--------------------- .nv.callgraph             --------------------------
	.section	.nv.callgraph,"",@"SHT_CUDA_CALLGRAPH"
	.align	4
	.sectionentsize	8
	.align		4
        /*0000*/ 	.word	0x00000000
	.align		4
        /*0004*/ 	.word	0xffffffff
	.align		4
        /*0008*/ 	.word	0x00000000
	.align		4
        /*000c*/ 	.word	0xfffffffe
	.align		4
        /*0010*/ 	.word	0x00000000
	.align		4
        /*0014*/ 	.word	0xfffffffd
	.align		4
        /*0018*/ 	.word	0x00000000
	.align		4
        /*001c*/ 	.word	0xfffffffc


//--------------------- .text._Z7softmaxPfS_i     --------------------------
	.section	.text._Z7softmaxPfS_i,"ax",@progbits
	.align	128
        .global         _Z7softmaxPfS_i
        .type           _Z7softmaxPfS_i,@function
        .size           _Z7softmaxPfS_i,(.L_x_19 - _Z7softmaxPfS_i)
        .other          _Z7softmaxPfS_i,@"STO_CUDA_ENTRY STV_DEFAULT"
_Z7softmaxPfS_i:
.text._Z7softmaxPfS_i:
[----:B------:R-:W-:Y:S01]  /*0000*/  LDC R1, c[0x0][0x37c] ;  /* 0x0000df00ff017b82 */ /* 0x000fe20000000800 */
[----:B------:R-:W0:Y:S07]  /*0010*/  S2R R3, SR_TID.X ;  /* 0x0000000000037919 */ /* 0x000e2e0000002100 */
[----:B------:R-:W0:Y:S01]  /*0020*/  S2UR UR4, SR_CTAID.X ;  /* 0x00000000000479c3 */ /* 0x000e220000002500 */
[----:B------:R-:W1:Y:S07]  /*0030*/  LDCU UR6, c[0x0][0x390] ;  /* 0x00007200ff0677ac */ /* 0x000e6e0008000800 */
[----:B------:R-:W0:Y:S02]  /*0040*/  LDC R4, c[0x0][0x360] ;  /* 0x0000d800ff047b82 */ /* 0x000e240000000800 */
[----:B0-----:R-:W-:-:S05]  /*0050*/  IMAD R4, R4, UR4, R3 ;  /* 0x0000000404047c24 */ /* 0x001fca000f8e0203 */
[----:B-1----:R-:W-:-:S13]  /*0060*/  ISETP.GE.AND P0, PT, R4, UR6, PT ;  /* 0x0000000604007c0c */ /* 0x002fda000bf06270 */
[----:B------:R-:W-:Y:S05]  /*0070*/  @P0 EXIT ;  /* 0x000000000000094d */ /* 0x000fea0003800000 */
[----:B------:R-:W-:Y:S01]  /*0080*/  UISETP.GE.AND UP0, UPT, UR6, 0x1, UPT ;  /* 0x000000010600788c */ /* 0x000fe2000bf06270 */
[----:B------:R-:W-:Y:S01]  /*0090*/  HFMA2 R5, -RZ, RZ, 0, 0 ;  /* 0x00000000ff057431 */ /* 0x000fe200000001ff */
[----:B------:R-:W0:Y:S07]  /*00a0*/  LDCU.64 UR10, c[0x0][0x358] ;  /* 0x00006b00ff0a77ac */ /* 0x000e2e0008000a00 */
[----:B------:R-:W-:Y:S05]  /*00b0*/  BRA.U !UP0, `(.L_x_0) ;  /* 0x0000000908dc7547 */ /* 0x000fea000b800000 */
[----:B------:R-:W-:Y:S01]  /*00c0*/  UISETP.GE.U32.AND UP1, UPT, UR6, 0x8, UPT ;  /* 0x000000080600788c */ /* 0x000fe2000bf26070 */
[----:B------:R-:W-:Y:S01]  /*00d0*/  MOV R5, RZ ;  /* 0x000000ff00057202 */ /* 0x000fe20000000f00 */
[----:B------:R-:W-:Y:S01]  /*00e0*/  ULOP3.LUT UR7, UR6, 0x7, URZ, 0xc0, !UPT ;  /* 0x0000000706077892 */ /* 0x000fe2000f8ec0ff */
[----:B------:R-:W-:-:S03]  /*00f0*/  MOV R0, RZ ;  /* 0x000000ff00007202 */ /* 0x000fc60000000f00 */
[----:B------:R-:W-:-:S03]  /*0100*/  UISETP.NE.AND UP0, UPT, UR7, URZ, UPT ;  /* 0x000000ff0700728c */ /* 0x000fc6000bf05270 */
[----:B------:R-:W-:Y:S08]  /*0110*/  BRA.U !UP1, `(.L_x_1) ;  /* 0x0000000509647547 */ /* 0x000ff0000b800000 */
[----:B------:R-:W1:Y:S01]  /*0120*/  LDCU.64 UR4, c[0x0][0x380] ;  /* 0x00007000ff0477ac */ /* 0x000e620008000a00 */
[----:B------:R-:W-:Y:S01]  /*0130*/  MOV R5, RZ ;  /* 0x000000ff00057202 */ /* 0x000fe20000000f00 */
[----:B------:R-:W-:-:S04]  /*0140*/  ULOP3.LUT UR8, UR6, 0x7ffffff8, URZ, 0xc0, !UPT ;  /* 0x7ffffff806087892 */ /* 0x000fc8000f8ec0ff */
[----:B------:R-:W-:Y:S02]  /*0150*/  UIADD3 UR9, UPT, UPT, -UR8, URZ, URZ ;  /* 0x000000ff08097290 */ /* 0x000fe4000fffe1ff */
[----:B------:R-:W-:Y:S01]  /*0160*/  MOV R0, UR8 ;  /* 0x0000000800007c02 */ /* 0x000fe20008000f00 */
[----:B-1----:R-:W-:-:S04]  /*0170*/  UIADD3 UR4, UP1, UPT, UR4, 0x10, URZ ;  /* 0x0000001004047890 */ /* 0x002fc8000ff3e0ff */
[----:B------:R-:W-:Y:S02]  /*0180*/  UIADD3.X UR5, UPT, UPT, URZ, UR5, URZ, UP1, !UPT ;  /* 0x00000005ff057290 */ /* 0x000fe40008ffe4ff */
[----:B------:R-:W-:-:S04]  /*0190*/  MOV R6, UR4 ;  /* 0x0000000400067c02 */ /* 0x000fc80008000f00 */
[----:B------:R-:W-:-:S07]  /*01a0*/  MOV R3, UR5 ;  /* 0x0000000500037c02 */ /* 0x000fce0008000f00 */
.L_x_2:
[----:B------:R-:W-:-:S05]  /*01b0*/  MOV R2, R6 ;  /* 0x0000000600027202 */ /* 0x000fca0000000f00 */
[----:B0-----:R-:W2:Y:S04]  /*01c0*/  LDG.E R12, desc[UR10][R2.64+-0x10] ;  /* 0xfffff00a020c7981 */ /* 0x001ea8000c1e1900 */
[----:B------:R-:W3:Y:S04]  /*01d0*/  LDG.E R22, desc[UR10][R2.64+-0xc] ;  /* 0xfffff40a02167981 */ /* 0x000ee8000c1e1900 */
[----:B------:R-:W4:Y:S04]  /*01e0*/  LDG.E R20, desc[UR10][R2.64+-0x8] ;  /* 0xfffff80a02147981 */ /* 0x000f28000c1e1900 */
[----:B------:R-:W5:Y:S04]  /*01f0*/  LDG.E R16, desc[UR10][R2.64+-0x4] ;  /* 0xfffffc0a02107981 */ /* 0x000f68000c1e1900 */
[----:B------:R-:W5:Y:S04]  /*0200*/  LDG.E R14, desc[UR10][R2.64] ;  /* 0x0000000a020e7981 */ /* 0x000f68000c1e1900 */
[----:B------:R-:W5:Y:S04]  /*0210*/  LDG.E R10, desc[UR10][R2.64+0x4] ;  /* 0x0000040a020a7981 */ /* 0x000f68000c1e1900 */
[----:B------:R-:W5:Y:S04]  /*0220*/  LDG.E R7, desc[UR10][R2.64+0x8] ;  /* 0x0000080a02077981 */ /* 0x000f68000c1e1900 */
[----:B------:R-:W5:Y:S01]  /*0230*/  LDG.E R6, desc[UR10][R2.64+0xc] ;  /* 0x00000c0a02067981 */ /* 0x000f62000c1e1900 */
[----:B------:R-:W-:Y:S01]  /*0240*/  HFMA2 R9, -RZ, RZ, 0.96630859375, -0.0022525787353515625 ;  /* 0x3bbb989dff097431 */ /* 0x000fe200000001ff */
[----:B------:R-:W-:Y:S01]  /*0250*/  MOV R11, 0x437c0000 ;  /* 0x437c0000000b7802 */ /* 0x000fe20000000f00 */
[----:B------:R-:W-:-:S04]  /*0260*/  UIADD3 UR9, UPT, UPT, UR9, 0x8, URZ ;  /* 0x0000000809097890 */ /* 0x000fc8000fffe0ff */
[----:B------:R-:W-:Y:S01]  /*0270*/  UISETP.NE.AND UP1, UPT, UR9, URZ, UPT ;  /* 0x000000ff0900728c */ /* 0x000fe2000bf25270 */
[----:B--2---:R-:W-:-:S04]  /*0280*/  FFMA.SAT R8, R12, R9, 0.5 ;  /* 0x3f0000000c087423 */ /* 0x004fc80000002009 */
[----:B------:R-:W-:Y:S01]  /*0290*/  FFMA.RM R13, R8, R11, 12582913 ;  /* 0x4b400001080d7423 */ /* 0x000fe2000000400b */
[----:B---3--:R-:W-:-:S03]  /*02a0*/  FFMA.SAT R8, R22, R9, 0.5 ;  /* 0x3f00000016087423 */ /* 0x008fc60000002009 */
[----:B------:R-:W-:Y:S01]  /*02b0*/  FADD R15, R13, -12583039 ;  /* 0xcb40007f0d0f7421 */ /* 0x000fe20000000000 */
[----:B------:R-:W-:Y:S01]  /*02c0*/  FFMA.RM R8, R8, R11, 12582913 ;  /* 0x4b40000108087423 */ /* 0x000fe2000000400b */
[----:B----4-:R-:W-:Y:S02]  /*02d0*/  FFMA.SAT R24, R20, R9, 0.5 ;  /* 0x3f00000014187423 */ /* 0x010fe40000002009 */
[----:B------:R-:W-:Y:S01]  /*02e0*/  FFMA R15, R12, 1.4426950216293334961, -R15 ;  /* 0x3fb8aa3b0c0f7823 */ /* 0x000fe2000000080f */
[----:B------:R-:W-:-:S03]  /*02f0*/  FADD R17, R8, -12583039 ;  /* 0xcb40007f08117421 */ /* 0x000fc60000000000 */
[----:B------:R-:W-:Y:S01]  /*0300*/  FFMA R18, R12, 1.925963033500011079e-08, R15 ;  /* 0x32a570600c127823 */ /* 0x000fe2000000000f */
[----:B------:R-:W-:Y:S01]  /*0310*/  FFMA.RM R12, R24, R11, 12582913 ;  /* 0x4b400001180c7423 */ /* 0x000fe2000000400b */
[----:B-----5:R-:W-:Y:S01]  /*0320*/  FFMA.SAT R24, R16, R9, 0.5 ;  /* 0x3f00000010187423 */ /* 0x020fe20000002009 */
[----:B------:R-:W-:Y:S02]  /*0330*/  FFMA R17, R22, 1.4426950216293334961, -R17 ;  /* 0x3fb8aa3b16117823 */ /* 0x000fe40000000811 */
[----:B------:R-:W-:Y:S01]  /*0340*/  FADD R19, R12, -12583039 ;  /* 0xcb40007f0c137421 */ /* 0x000fe20000000000 */
[----:B------:R-:W-:Y:S01]  /*0350*/  FFMA.RM R15, R24, R11, 12582913 ;  /* 0x4b400001180f7423 */ /* 0x000fe2000000400b */
[----:B------:R-:W-:Y:S01]  /*0360*/  FFMA R17, R22, 1.925963033500011079e-08, R17 ;  /* 0x32a5706016117823 */ /* 0x000fe20000000011 */
[-C--:B------:R-:W-:Y:S01]  /*0370*/  FFMA.SAT R22, R14, R9.reuse, 0.5 ;  /* 0x3f0000000e167423 */ /* 0x080fe20000002009 */
[C---:B------:R-:W-:Y:S01]  /*0380*/  FFMA R19, R20.reuse, 1.4426950216293334961, -R19 ;  /* 0x3fb8aa3b14137823 */ /* 0x040fe20000000813 */
[----:B------:R-:W-:Y:S01]  /*0390*/  FADD R21, R15, -12583039 ;  /* 0xcb40007f0f157421 */ /* 0x000fe20000000000 */
[----:B------:R-:W0:Y:S01]  /*03a0*/  MUFU.EX2 R18, R18 ;  /* 0x0000001200127308 */ /* 0x000e220000000800 */
[----:B------:R-:W-:Y:S01]  /*03b0*/  FFMA.SAT R24, R7, R9, 0.5 ;  /* 0x3f00000007187423 */ /* 0x000fe20000002009 */
[----:B------:R-:W-:Y:S01]  /*03c0*/  FFMA R20, R20, 1.925963033500011079e-08, R19 ;  /* 0x32a5706014147823 */ /* 0x000fe20000000013 */
[----:B------:R-:W-:Y:S01]  /*03d0*/  FFMA.RM R19, R22, R11, 12582913 ;  /* 0x4b40000116137423 */ /* 0x000fe2000000400b */
[----:B------:R-:W-:Y:S01]  /*03e0*/  FFMA R21, R16, 1.4426950216293334961, -R21 ;  /* 0x3fb8aa3b10157823 */ /* 0x000fe20000000815 */
[-C--:B------:R-:W-:Y:S01]  /*03f0*/  FFMA.SAT R22, R10, R9.reuse, 0.5 ;  /* 0x3f0000000a167423 */ /* 0x080fe20000002009 */
[----:B------:R-:W-:Y:S01]  /*0400*/  FFMA.SAT R26, R6, R9, 0.5 ;  /* 0x3f000000061a7423 */ /* 0x000fe20000002009 */
[----:B------:R-:W-:Y:S01]  /*0410*/  FADD R23, R19, -12583039 ;  /* 0xcb40007f13177421 */ /* 0x000fe20000000000 */
[----:B------:R-:W-:Y:S01]  /*0420*/  FFMA R21, R16, 1.925963033500011079e-08, R21 ;  /* 0x32a5706010157823 */ /* 0x000fe20000000015 */
[-C--:B------:R-:W-:Y:S01]  /*0430*/  FFMA.RM R16, R22, R11.reuse, 12582913 ;  /* 0x4b40000116107423 */ /* 0x080fe2000000400b */
[----:B------:R-:W1:Y:S01]  /*0440*/  MUFU.EX2 R17, R17 ;  /* 0x0000001100117308 */ /* 0x000e620000000800 */
[----:B------:R-:W-:Y:S01]  /*0450*/  FFMA R23, R14, 1.4426950216293334961, -R23 ;  /* 0x3fb8aa3b0e177823 */ /* 0x000fe20000000817 */
[----:B------:R-:W-:Y:S01]  /*0460*/  SHF.L.U32 R12, R12, 0x17, RZ ;  /* 0x000000170c0c7819 */ /* 0x000fe200000006ff */
[----:B------:R-:W-:Y:S01]  /*0470*/  FADD R25, R16, -12583039 ;  /* 0xcb40007f10197421 */ /* 0x000fe20000000000 */
[----:B------:R-:W-:Y:S01]  /*0480*/  SHF.L.U32 R15, R15, 0x17, RZ ;  /* 0x000000170f0f7819 */ /* 0x000fe200000006ff */
[----:B------:R-:W-:Y:S01]  /*0490*/  FFMA R22, R14, 1.925963033500011079e-08, R23 ;  /* 0x32a570600e167823 */ /* 0x000fe20000000017 */
[-C--:B------:R-:W-:Y:S01]  /*04a0*/  FFMA.RM R14, R24, R11.reuse, 12582913 ;  /* 0x4b400001180e7423 */ /* 0x080fe2000000400b */
[----:B------:R-:W-:Y:S01]  /*04b0*/  FFMA R25, R10, 1.4426950216293334961, -R25 ;  /* 0x3fb8aa3b0a197823 */ /* 0x000fe20000000819 */
[----:B------:R-:W2:Y:S01]  /*04c0*/  MUFU.EX2 R20, R20 ;  /* 0x0000001400147308 */ /* 0x000ea20000000800 */
[----:B------:R-:W-:Y:S01]  /*04d0*/  FFMA.RM R11, R26, R11, 12582913 ;  /* 0x4b4000011a0b7423 */ /* 0x000fe2000000400b */
[----:B------:R-:W-:Y:S01]  /*04e0*/  FADD R24, R14, -12583039 ;  /* 0xcb40007f0e187421 */ /* 0x000fe20000000000 */
[----:B------:R-:W-:Y:S01]  /*04f0*/  FFMA R9, R10, 1.925963033500011079e-08, R25 ;  /* 0x32a570600a097823 */ /* 0x000fe20000000019 */
[----:B------:R-:W-:-:S02]  /*0500*/  SHF.L.U32 R10, R13, 0x17, RZ ;  /* 0x000000170d0a7819 */ /* 0x000fc400000006ff */
[----:B------:R-:W-:Y:S01]  /*0510*/  FFMA R24, R7, 1.4426950216293334961, -R24 ;  /* 0x3fb8aa3b07187823 */ /* 0x000fe20000000818 */
[----:B------:R-:W-:Y:S01]  /*0520*/  SHF.L.U32 R13, R8, 0x17, RZ ;  /* 0x00000017080d7819 */ /* 0x000fe200000006ff */
[----:B------:R-:W3:Y:S01]  /*0530*/  MUFU.EX2 R21, R21 ;  /* 0x0000001500157308 */ /* 0x000ee20000000800 */
[----:B0-----:R-:W-:Y:S01]  /*0540*/  FFMA R10, R10, R18, R5 ;  /* 0x000000120a0a7223 */ /* 0x001fe20000000005 */
[----:B------:R-:W-:Y:S01]  /*0550*/  FADD R5, R11, -12583039 ;  /* 0xcb40007f0b057421 */ /* 0x000fe20000000000 */
[----:B------:R-:W-:Y:S01]  /*0560*/  FFMA R24, R7, 1.925963033500011079e-08, R24 ;  /* 0x32a5706007187823 */ /* 0x000fe20000000018 */
[----:B------:R-:W-:Y:S01]  /*0570*/  SHF.L.U32 R14, R14, 0x17, RZ ;  /* 0x000000170e0e7819 */ /* 0x000fe200000006ff */
[----:B-1----:R-:W-:Y:S01]  /*0580*/  FFMA R13, R13, R17, R10 ;  /* 0x000000110d0d7223 */ /* 0x002fe2000000000a */
[----:B------:R-:W-:Y:S02]  /*0590*/  FFMA R5, R6, 1.4426950216293334961, -R5 ;  /* 0x3fb8aa3b06057823 */ /* 0x000fe40000000805 */
[----:B------:R-:W0:Y:S01]  /*05a0*/  MUFU.EX2 R22, R22 ;  /* 0x0000001600167308 */ /* 0x000e220000000800 */
[----:B--2---:R-:W-:Y:S01]  /*05b0*/  FFMA R12, R12, R20, R13 ;  /* 0x000000140c0c7223 */ /* 0x004fe2000000000d */
[----:B------:R-:W-:Y:S01]  /*05c0*/  FFMA R7, R6, 1.925963033500011079e-08, R5 ;  /* 0x32a5706006077823 */ /* 0x000fe20000000005 */
[----:B------:R-:W-:-:S02]  /*05d0*/  SHF.L.U32 R6, R19, 0x17, RZ ;  /* 0x0000001713067819 */ /* 0x000fc400000006ff */
[----:B------:R-:W-:-:S03]  /*05e0*/  SHF.L.U32 R5, R16, 0x17, RZ ;  /* 0x0000001710057819 */ /* 0x000fc600000006ff */
[----:B------:R-:W1:Y:S01]  /*05f0*/  MUFU.EX2 R9, R9 ;  /* 0x0000000900097308 */ /* 0x000e620000000800 */
[----:B---3--:R-:W-:-:S07]  /*0600*/  FFMA R15, R15, R21, R12 ;  /* 0x000000150f0f7223 */ /* 0x008fce000000000c */
[----:B------:R-:W2:Y:S01]  /*0610*/  MUFU.EX2 R24, R24 ;  /* 0x0000001800187308 */ /* 0x000ea20000000800 */
[----:B0-----:R-:W-:-:S07]  /*0620*/  FFMA R6, R6, R22, R15 ;  /* 0x0000001606067223 */ /* 0x001fce000000000f */
[----:B------:R-:W0:Y:S01]  /*0630*/  MUFU.EX2 R7, R7 ;  /* 0x0000000700077308 */ /* 0x000e220000000800 */
[----:B-1----:R-:W-:Y:S01]  /*0640*/  FFMA R5, R5, R9, R6 ;  /* 0x0000000905057223 */ /* 0x002fe20000000006 */
[----:B------:R-:W-:Y:S02]  /*0650*/  IADD3 R6, P0, PT, R2, 0x20, RZ ;  /* 0x0000002002067810 */ /* 0x000fe40007f1e0ff */
[----:B------:R-:W-:Y:S02]  /*0660*/  SHF.L.U32 R2, R11, 0x17, RZ ;  /* 0x000000170b027819 */ /* 0x000fe400000006ff */
[----:B------:R-:W-:Y:S01]  /*0670*/  IADD3.X R3, PT, PT, RZ, R3, RZ, P0, !PT ;  /* 0x00000003ff037210 */ /* 0x000fe200007fe4ff */
[----:B--2---:R-:W-:-:S04]  /*0680*/  FFMA R5, R14, R24, R5 ;  /* 0x000000180e057223 */ /* 0x004fc80000000005 */
[----:B0-----:R-:W-:Y:S01]  /*0690*/  FFMA R5, R2, R7, R5 ;  /* 0x0000000702057223 */ /* 0x001fe20000000005 */
[----:B------:R-:W-:Y:S06]  /*06a0*/  BRA.U UP1, `(.L_x_2) ;  /* 0xfffffff901c07547 */ /* 0x000fec000b83ffff */
.L_x_1:
[----:B------:R-:W-:Y:S05]  /*06b0*/  BRA.U !UP0, `(.L_x_0) ;  /* 0x00000005085c7547 */ /* 0x000fea000b800000 */
[----:B------:R-:W-:Y:S02]  /*06c0*/  UISETP.GE.U32.AND UP0, UPT, UR7, 0x4, UPT ;  /* 0x000000040700788c */ /* 0x000fe4000bf06070 */
[----:B------:R-:W-:-:S04]  /*06d0*/  ULOP3.LUT UR5, UR6, 0x3, URZ, 0xc0, !UPT ;  /* 0x0000000306057892 */ /* 0x000fc8000f8ec0ff */
[----:B------:R-:W-:-:S03]  /*06e0*/  UISETP.NE.AND UP1, UPT, UR5, URZ, UPT ;  /* 0x000000ff0500728c */ /* 0x000fc6000bf25270 */
[----:B------:R-:W-:Y:S08]  /*06f0*/  BRA.U !UP0, `(.L_x_3) ;  /* 0x0000000108a47547 */ /* 0x000ff0000b800000 */
[----:B------:R-:W1:Y:S02]  /*0700*/  LDC.64 R8, c[0x0][0x380] ;  /* 0x0000e000ff087b82 */ /* 0x000e640000000a00 */
[----:B-1----:R-:W-:-:S05]  /*0710*/  IMAD.WIDE.U32 R8, R0, 0x4, R8 ;  /* 0x0000000400087825 */ /* 0x002fca00078e0008 */
[----:B0-----:R-:W2:Y:S04]  /*0720*/  LDG.E R10, desc[UR10][R8.64] ;  /* 0x0000000a080a7981 */ /* 0x001ea8000c1e1900 */
[----:B------:R-:W3:Y:S04]  /*0730*/  LDG.E R12, desc[UR10][R8.64+0x4] ;  /* 0x0000040a080c7981 */ /* 0x000ee8000c1e1900 */
[----:B------:R-:W4:Y:S04]  /*0740*/  LDG.E R7, desc[UR10][R8.64+0x8] ;  /* 0x0000080a08077981 */ /* 0x000f28000c1e1900 */
[----:B------:R0:W5:Y:S01]  /*0750*/  LDG.E R3, desc[UR10][R8.64+0xc] ;  /* 0x00000c0a08037981 */ /* 0x000162000c1e1900 */
[----:B------:R-:W-:Y:S01]  /*0760*/  HFMA2 R15, -RZ, RZ, 0.96630859375, -0.0022525787353515625 ;  /* 0x3bbb989dff0f7431 */ /* 0x000fe200000001ff */
[----:B------:R-:W-:-:S02]  /*0770*/  MOV R17, 0x437c0000 ;  /* 0x437c000000117802 */ /* 0x000fc40000000f00 */
[----:B------:R-:W-:Y:S02]  /*0780*/  IADD3 R0, PT, PT, R0, 0x4, RZ ;  /* 0x0000000400007810 */ /* 0x000fe40007ffe0ff */
[----:B--2---:R-:W-:-:S04]  /*0790*/  FFMA.SAT R6, R10, R15, 0.5 ;  /* 0x3f0000000a067423 */ /* 0x004fc8000000200f */
[----:B------:R-:W-:Y:S01]  /*07a0*/  FFMA.RM R6, R6, R17, 12582913 ;  /* 0x4b40000106067423 */ /* 0x000fe20000004011 */
[----:B---3--:R-:W-:-:S03]  /*07b0*/  FFMA.SAT R2, R12, R15, 0.5 ;  /* 0x3f0000000c027423 */ /* 0x008fc6000000200f */
[----:B------:R-:W-:Y:S01]  /*07c0*/  FADD R11, R6, -12583039 ;  /* 0xcb40007f060b7421 */ /* 0x000fe20000000000 */
[----:B------:R-:W-:Y:S01]  /*07d0*/  FFMA.RM R2, R2, R17, 12582913 ;  /* 0x4b40000102027423 */ /* 0x000fe20000004011 */
[----:B----4-:R-:W-:Y:S01]  /*07e0*/  FFMA.SAT R14, R7, R15, 0.5 ;  /* 0x3f000000070e7423 */ /* 0x010fe2000000200f */
[----:B------:R-:W-:Y:S01]  /*07f0*/  SHF.L.U32 R6, R6, 0x17, RZ ;  /* 0x0000001706067819 */ /* 0x000fe200000006ff */
[----:B------:R-:W-:Y:S01]  /*0800*/  FFMA R11, R10, 1.4426950216293334961, -R11 ;  /* 0x3fb8aa3b0a0b7823 */ /* 0x000fe2000000080b */
[----:B------:R-:W-:Y:S01]  /*0810*/  FADD R13, R2, -12583039 ;  /* 0xcb40007f020d7421 */ /* 0x000fe20000000000 */
[----:B0-----:R-:W-:Y:S01]  /*0820*/  FFMA.RM R8, R14, R17, 12582913 ;  /* 0x4b4000010e087423 */ /* 0x001fe20000004011 */
[----:B-----5:R-:W-:Y:S01]  /*0830*/  FFMA.SAT R9, R3, R15, 0.5 ;  /* 0x3f00000003097423 */ /* 0x020fe2000000200f */
[----:B------:R-:W-:Y:S01]  /*0840*/  FFMA R11, R10, 1.925963033500011079e-08, R11 ;  /* 0x32a570600a0b7823 */ /* 0x000fe2000000000b */
[----:B------:R-:W-:Y:S01]  /*0850*/  FFMA R13, R12, 1.4426950216293334961, -R13 ;  /* 0x3fb8aa3b0c0d7823 */ /* 0x000fe2000000080d */
[C---:B------:R-:W-:Y:S01]  /*0860*/  FADD R10, R8.reuse, -12583039 ;  /* 0xcb40007f080a7421 */ /* 0x040fe20000000000 */
[----:B------:R-:W-:Y:S01]  /*0870*/  FFMA.RM R9, R9, R17, 12582913 ;  /* 0x4b40000109097423 */ /* 0x000fe20000004011 */
[----:B------:R-:W-:Y:S01]  /*0880*/  SHF.L.U32 R8, R8, 0x17, RZ ;  /* 0x0000001708087819 */ /* 0x000fe200000006ff */
[----:B------:R-:W-:Y:S01]  /*0890*/  FFMA R13, R12, 1.925963033500011079e-08, R13 ;  /* 0x32a570600c0d7823 */ /* 0x000fe2000000000d */
[----:B------:R-:W-:Y:S01]  /*08a0*/  FFMA R10, R7, 1.4426950216293334961, -R10 ;  /* 0x3fb8aa3b070a7823 */ /* 0x000fe2000000080a */
[----:B------:R-:W-:Y:S01]  /*08b0*/  FADD R12, R9, -12583039 ;  /* 0xcb40007f090c7421 */ /* 0x000fe20000000000 */
[----:B------:R-:W0:Y:S02]  /*08c0*/  MUFU.EX2 R11, R11 ;  /* 0x0000000b000b7308 */ /* 0x000e240000000800 */
[----:B------:R-:W-:Y:S01]  /*08d0*/  FFMA R10, R7, 1.925963033500011079e-08, R10 ;  /* 0x32a57060070a7823 */ /* 0x000fe2000000000a */
[----:B------:R-:W-:-:S04]  /*08e0*/  FFMA R12, R3, 1.4426950216293334961, -R12 ;  /* 0x3fb8aa3b030c7823 */ /* 0x000fc8000000080c */
[----:B------:R-:W-:Y:S01]  /*08f0*/  FFMA R12, R3, 1.925963033500011079e-08, R12 ;  /* 0x32a57060030c7823 */ /* 0x000fe2000000000c */
[----:B------:R-:W1:Y:S01]  /*0900*/  MUFU.EX2 R13, R13 ;  /* 0x0000000d000d7308 */ /* 0x000e620000000800 */
[----:B------:R-:W-:Y:S02]  /*0910*/  SHF.L.U32 R3, R2, 0x17, RZ ;  /* 0x0000001702037819 */ /* 0x000fe400000006ff */
[----:B------:R-:W-:-:S05]  /*0920*/  SHF.L.U32 R2, R9, 0x17, RZ ;  /* 0x0000001709027819 */ /* 0x000fca00000006ff */
[----:B------:R-:W2:Y:S01]  /*0930*/  MUFU.EX2 R10, R10 ;  /* 0x0000000a000a7308 */ /* 0x000ea20000000800 */
[----:B0-----:R-:W-:-:S07]  /*0940*/  FFMA R6, R6, R11, R5 ;  /* 0x0000000b06067223 */ /* 0x001fce0000000005 */
[----:B------:R-:W0:Y:S01]  /*0950*/  MUFU.EX2 R12, R12 ;  /* 0x0000000c000c7308 */ /* 0x000e220000000800 */
[----:B-1----:R-:W-:-:S04]  /*0960*/  FFMA R3, R3, R13, R6 ;  /* 0x0000000d03037223 */ /* 0x002fc80000000006 */
[----:B--2---:R-:W-:-:S04]  /*0970*/  FFMA R3, R8, R10, R3 ;  /* 0x0000000a08037223 */ /* 0x004fc80000000003 */
[----:B0-----:R-:W-:-:S07]  /*0980*/  FFMA R5, R2, R12, R3 ;  /* 0x0000000c02057223 */ /* 0x001fce0000000003 */
.L_x_3:
[----:B------:R-:W-:Y:S05]  /*0990*/  BRA.U !UP1, `(.L_x_0) ;  /* 0x0000000109a47547 */ /* 0x000fea000b800000 */
[----:B------:R-:W-:Y:S02]  /*09a0*/  UISETP.NE.AND UP0, UPT, UR5, 0x1, UPT ;  /* 0x000000010500788c */ /* 0x000fe4000bf05270 */
[----:B------:R-:W-:-:S04]  /*09b0*/  ULOP3.LUT UR4, UR6, 0x1, URZ, 0xc0, !UPT ;  /* 0x0000000106047892 */ /* 0x000fc8000f8ec0ff */
[----:B------:R-:W-:-:S03]  /*09c0*/  UISETP.NE.U32.AND UP1, UPT, UR4, 0x1, UPT ;  /* 0x000000010400788c */ /* 0x000fc6000bf25070 */
[----:B------:R-:W-:Y:S08]  /*09d0*/  BRA.U !UP0, `(.L_x_4) ;  /* 0x00000001085c7547 */ /* 0x000ff0000b800000 */
[----:B------:R-:W1:Y:S02]  /*09e0*/  LDC.64 R2, c[0x0][0x380] ;  /* 0x0000e000ff027b82 */ /* 0x000e640000000a00 */
[----:B-1----:R-:W-:-:S05]  /*09f0*/  IMAD.WIDE.U32 R2, R0, 0x4, R2 ;  /* 0x0000000400027825 */ /* 0x002fca00078e0002 */
[----:B0-----:R-:W2:Y:S04]  /*0a00*/  LDG.E R6, desc[UR10][R2.64] ;  /* 0x0000000a02067981 */ /* 0x001ea8000c1e1900 */
[----:B------:R-:W3:Y:S01]  /*0a10*/  LDG.E R10, desc[UR10][R2.64+0x4] ;  /* 0x0000040a020a7981 */ /* 0x000ee2000c1e1900 */
[----:B------:R-:W-:Y:S01]  /*0a20*/  HFMA2 R7, -RZ, RZ, 0.96630859375, -0.0022525787353515625 ;  /* 0x3bbb989dff077431 */ /* 0x000fe200000001ff */
[----:B------:R-:W-:Y:S02]  /*0a30*/  MOV R9, 0x437c0000 ;  /* 0x437c000000097802 */ /* 0x000fe40000000f00 */
[----:B------:R-:W-:Y:S02]  /*0a40*/  IADD3 R0, PT, PT, R0, 0x2, RZ ;  /* 0x0000000200007810 */ /* 0x000fe40007ffe0ff */
[----:B--2---:R-:W-:-:S04]  /*0a50*/  FFMA.SAT R8, R6, R7, 0.5 ;  /* 0x3f00000006087423 */ /* 0x004fc80000002007 */
[----:B------:R-:W-:Y:S01]  /*0a60*/  FFMA.RM R8, R8, R9, 12582913 ;  /* 0x4b40000108087423 */ /* 0x000fe20000004009 */
[----:B---3--:R-:W-:-:S03]  /*0a70*/  FFMA.SAT R12, R10, R7, 0.5 ;  /* 0x3f0000000a0c7423 */ /* 0x008fc60000002007 */
[----:B------:R-:W-:Y:S01]  /*0a80*/  FADD R7, R8, -12583039 ;  /* 0xcb40007f08077421 */ /* 0x000fe20000000000 */
[----:B------:R-:W-:Y:S01]  /*0a90*/  FFMA.RM R12, R12, R9, 12582913 ;  /* 0x4b4000010c0c7423 */ /* 0x000fe20000004009 */
[----:B------:R-:W-:Y:S02]  /*0aa0*/  SHF.L.U32 R8, R8, 0x17, RZ ;  /* 0x0000001708087819 */ /* 0x000fe400000006ff */
[----:B------:R-:W-:Y:S01]  /*0ab0*/  FFMA R7, R6, 1.4426950216293334961, -R7 ;  /* 0x3fb8aa3b06077823 */ /* 0x000fe20000000807 */
[C---:B------:R-:W-:Y:S01]  /*0ac0*/  FADD R9, R12.reuse, -12583039 ;  /* 0xcb40007f0c097421 */ /* 0x040fe20000000000 */
[----:B------:R-:W-:Y:S02]  /*0ad0*/  SHF.L.U32 R12, R12, 0x17, RZ ;  /* 0x000000170c0c7819 */ /* 0x000fe400000006ff */
[----:B------:R-:W-:Y:S01]  /*0ae0*/  FFMA R7, R6, 1.925963033500011079e-08, R7 ;  /* 0x32a5706006077823 */ /* 0x000fe20000000007 */
[----:B------:R-:W-:-:S04]  /*0af0*/  FFMA R9, R10, 1.4426950216293334961, -R9 ;  /* 0x3fb8aa3b0a097823 */ /* 0x000fc80000000809 */
[----:B------:R-:W-:Y:S01]  /*0b00*/  FFMA R9, R10, 1.925963033500011079e-08, R9 ;  /* 0x32a570600a097823 */ /* 0x000fe20000000009 */
[----:B------:R-:W0:Y:S08]  /*0b10*/  MUFU.EX2 R7, R7 ;  /* 0x0000000700077308 */ /* 0x000e300000000800 */
[----:B------:R-:W1:Y:S01]  /*0b20*/  MUFU.EX2 R9, R9 ;  /* 0x0000000900097308 */ /* 0x000e620000000800 */
[----:B0-----:R-:W-:-:S04]  /*0b30*/  FFMA R5, R8, R7, R5 ;  /* 0x0000000708057223 */ /* 0x001fc80000000005 */
[----:B-1----:R-:W-:-:S07]  /*0b40*/  FFMA R5, R12, R9, R5 ;  /* 0x000000090c057223 */ /* 0x002fce0000000005 */
.L_x_4:
[----:B------:R-:W-:Y:S05]  /*0b50*/  BRA.U UP1, `(.L_x_0) ;  /* 0x0000000101347547 */ /* 0x000fea000b800000 */
[----:B------:R-:W1:Y:S02]  /*0b60*/  LDC.64 R2, c[0x0][0x380] ;  /* 0x0000e000ff027b82 */ /* 0x000e640000000a00 */
[----:B-1----:R-:W-:-:S06]  /*0b70*/  IMAD.WIDE.U32 R2, R0, 0x4, R2 ;  /* 0x0000000400027825 */ /* 0x002fcc00078e0002 */
[----:B0-----:R-:W2:Y:S01]  /*0b80*/  LDG.E R2, desc[UR10][R2.64] ;  /* 0x0000000a02027981 */ /* 0x001ea2000c1e1900 */
[----:B------:R-:W-:Y:S01]  /*0b90*/  HFMA2 R7, -RZ, RZ, 0.96630859375, -0.0022525787353515625 ;  /* 0x3bbb989dff077431 */ /* 0x000fe200000001ff */
[----:B------:R-:W-:-:S04]  /*0ba0*/  MOV R9, 0x437c0000 ;  /* 0x437c000000097802 */ /* 0x000fc80000000f00 */
[----:B--2---:R-:W-:-:S04]  /*0bb0*/  FFMA.SAT R0, R2, R7, 0.5 ;  /* 0x3f00000002007423 */ /* 0x004fc80000002007 */
[----:B------:R-:W-:-:S04]  /*0bc0*/  FFMA.RM R0, R0, R9, 12582913 ;  /* 0x4b40000100007423 */ /* 0x000fc80000004009 */
[C---:B------:R-:W-:Y:S01]  /*0bd0*/  FADD R7, R0.reuse, -12583039 ;  /* 0xcb40007f00077421 */ /* 0x040fe20000000000 */
[----:B------:R-:W-:-:S03]  /*0be0*/  SHF.L.U32 R0, R0, 0x17, RZ ;  /* 0x0000001700007819 */ /* 0x000fc600000006ff */
[----:B------:R-:W-:-:S04]  /*0bf0*/  FFMA R7, R2, 1.4426950216293334961, -R7 ;  /* 0x3fb8aa3b02077823 */ /* 0x000fc80000000807 */
[----:B------:R-:W-:-:S06]  /*0c00*/  FFMA R7, R2, 1.925963033500011079e-08, R7 ;  /* 0x32a5706002077823 */ /* 0x000fcc0000000007 */
[----:B------:R-:W0:Y:S02]  /*0c10*/  MUFU.EX2 R7, R7 ;  /* 0x0000000700077308 */ /* 0x000e240000000800 */
[----:B0-----:R-:W-:-:S07]  /*0c20*/  FFMA R5, R0, R7, R5 ;  /* 0x0000000700057223 */ /* 0x001fce0000000005 */
.L_x_0:
[----:B------:R-:W1:Y:S02]  /*0c30*/  LDC.64 R2, c[0x0][0x380] ;  /* 0x0000e000ff027b82 */ /* 0x000e640000000a00 */
[----:B-1----:R-:W-:-:S06]  /*0c40*/  IMAD.WIDE R2, R4, 0x4, R2 ;  /* 0x0000000404027825 */ /* 0x002fcc00078e0202 */
[----:B0-----:R0:W2:Y:S01]  /*0c50*/  LDG.E R2, desc[UR10][R2.64] ;  /* 0x0000000a02027981 */ /* 0x0010a2000c1e1900 */
[----:B------:R-:W-:Y:S01]  /*0c60*/  MOV R7, 0x3bbb989d ;  /* 0x3bbb989d00077802 */ /* 0x000fe20000000f00 */
[----:B------:R-:W0:Y:S01]  /*0c70*/  MUFU.RCP R6, R5 ;  /* 0x0000000500067308 */ /* 0x000e220000001000 */
[----:B------:R-:W-:Y:S01]  /*0c80*/  MOV R9, 0x437c0000 ;  /* 0x437c000000097802 */ /* 0x000fe20000000f00 */
[----:B------:R-:W-:Y:S01]  /*0c90*/  BSSY.RECONVERGENT B0, `(.L_x_5) ;  /* 0x0000014000007945 */ /* 0x000fe20003800200 */
[----:B0-----:R-:W-:-:S04]  /*0ca0*/  FFMA R3, R6, -R5, 1 ;  /* 0x3f80000006037423 */ /* 0x001fc80000000805 */
[----:B------:R-:W-:Y:S01]  /*0cb0*/  FFMA R3, R6, R3, R6 ;  /* 0x0000000306037223 */ /* 0x000fe20000000006 */
[----:B--2---:R-:W-:-:S04]  /*0cc0*/  FFMA.SAT R0, R2, R7, 0.5 ;  /* 0x3f00000002007423 */ /* 0x004fc80000002007 */
[----:B------:R-:W-:-:S04]  /*0cd0*/  FFMA.RM R0, R0, R9, 12582913 ;  /* 0x4b40000100007423 */ /* 0x000fc80000004009 */
[C---:B------:R-:W-:Y:S01]  /*0ce0*/  FADD R7, R0.reuse, -12583039 ;  /* 0xcb40007f00077421 */ /* 0x040fe20000000000 */
[----:B------:R-:W-:-:S03]  /*0cf0*/  SHF.L.U32 R0, R0, 0x17, RZ ;  /* 0x0000001700007819 */ /* 0x000fc600000006ff */
[----:B------:R-:W-:-:S04]  /*0d00*/  FFMA R7, R2, 1.4426950216293334961, -R7 ;  /* 0x3fb8aa3b02077823 */ /* 0x000fc80000000807 */
[----:B------:R-:W-:-:S06]  /*0d10*/  FFMA R7, R2, 1.925963033500011079e-08, R7 ;  /* 0x32a5706002077823 */ /* 0x000fcc0000000007 */
[----:B------:R-:W0:Y:S02]  /*0d20*/  MUFU.EX2 R7, R7 ;  /* 0x0000000700077308 */ /* 0x000e240000000800 */
[----:B0-----:R-:W-:-:S06]  /*0d30*/  FMUL R0, R0, R7 ;  /* 0x0000000700007220 */ /* 0x001fcc0000400000 */
[----:B------:R-:W0:Y:S01]  /*0d40*/  FCHK P0, R0, R5 ;  /* 0x0000000500007302 */ /* 0x000e220000000000 */
[----:B------:R-:W-:-:S04]  /*0d50*/  FFMA R2, R0, R3, RZ ;  /* 0x0000000300027223 */ /* 0x000fc800000000ff */
[----:B------:R-:W-:-:S04]  /*0d60*/  FFMA R6, R2, -R5, R0 ;  /* 0x8000000502067223 */ /* 0x000fc80000000000 */
[----:B------:R-:W-:Y:S01]  /*0d70*/  FFMA R9, R3, R6, R2 ;  /* 0x0000000603097223 */ /* 0x000fe20000000002 */
[----:B0-----:R-:W-:Y:S06]  /*0d80*/  @!P0 BRA `(.L_x_6) ;  /* 0x0000000000108947 */ /* 0x001fec0003800000 */
[----:B------:R-:W-:Y:S02]  /*0d90*/  MOV R3, R5 ;  /* 0x0000000500037202 */ /* 0x000fe40000000f00 */
[----:B------:R-:W-:-:S07]  /*0da0*/  MOV R2, 0xdc0 ;  /* 0x00000dc000027802 */ /* 0x000fce0000000f00 */
[----:B------:R-:W-:Y:S05]  /*0db0*/  CALL.REL.NOINC `($__internal_0_$__cuda_sm3x_div_rn_noftz_f32_slowpath) ;  /* 0x0000000000187944 */ /* 0x000fea0003c00000 */
[----:B------:R-:W-:-:S07]  /*0dc0*/  MOV R9, R0 ;  /* 0x0000000000097202 */ /* 0x000fce0000000f00 */
.L_x_6:
[----:B------:R-:W-:Y:S05]  /*0dd0*/  BSYNC.RECONVERGENT B0 ;  /* 0x0000000000007941 */ /* 0x000fea0003800200 */
.L_x_5:
[----:B------:R-:W0:Y:S02]  /*0de0*/  LDC.64 R2, c[0x0][0x388] ;  /* 0x0000e200ff027b82 */ /* 0x000e240000000a00 */
[----:B0-----:R-:W-:-:S05]  /*0df0*/  IMAD.WIDE R4, R4, 0x4, R2 ;  /* 0x0000000404047825 */ /* 0x001fca00078e0202 */
[----:B------:R-:W-:Y:S01]  /*0e00*/  STG.E desc[UR10][R4.64], R9 ;  /* 0x0000000904007986 */ /* 0x000fe2000c10190a */
[----:B------:R-:W-:Y:S05]  /*0e10*/  EXIT ;  /* 0x000000000000794d */ /* 0x000fea0003800000 */
        .weak           $__internal_0_$__cuda_sm3x_div_rn_noftz_f32_slowpath
        .type           $__internal_0_$__cuda_sm3x_div_rn_noftz_f32_slowpath,@function
        .size           $__internal_0_$__cuda_sm3x_div_rn_noftz_f32_slowpath,(.L_x_19 - $__internal_0_$__cuda_sm3x_div_rn_noftz_f32_slowpath)
$__internal_0_$__cuda_sm3x_div_rn_noftz_f32_slowpath:
[----:B------:R-:W-:Y:S01]  /*0e20*/  SHF.R.U32.HI R6, RZ, 0x17, R3 ;  /* 0x00000017ff067819 */ /* 0x000fe20000011603 */
[----:B------:R-:W-:Y:S01]  /*0e30*/  BSSY.RECONVERGENT B1, `(.L_x_7) ;  /* 0x0000063000017945 */ /* 0x000fe20003800200 */
[----:B------:R-:W-:Y:S02]  /*0e40*/  SHF.R.U32.HI R5, RZ, 0x17, R0 ;  /* 0x00000017ff057819 */ /* 0x000fe40000011600 */
[----:B------:R-:W-:Y:S02]  /*0e50*/  LOP3.LUT R10, R6, 0xff, RZ, 0xc0, !PT ;  /* 0x000000ff060a7812 */ /* 0x000fe400078ec0ff */
[----:B------:R-:W-:Y:S02]  /*0e60*/  LOP3.LUT R5, R5, 0xff, RZ, 0xc0, !PT ;  /* 0x000000ff05057812 */ /* 0x000fe400078ec0ff */
[----:B------:R-:W-:Y:S02]  /*0e70*/  IADD3 R9, PT, PT, R10, -0x1, RZ ;  /* 0xffffffff0a097810 */ /* 0x000fe40007ffe0ff */
[----:B------:R-:W-:-:S02]  /*0e80*/  IADD3 R8, PT, PT, R5, -0x1, RZ ;  /* 0xffffffff05087810 */ /* 0x000fc40007ffe0ff */
[----:B------:R-:W-:Y:S02]  /*0e90*/  ISETP.GT.U32.AND P0, PT, R9, 0xfd, PT ;  /* 0x000000fd0900780c */ /* 0x000fe40003f04070 */
[----:B------:R-:W-:Y:S02]  /*0ea0*/  MOV R6, R0 ;  /* 0x0000000000067202 */ /* 0x000fe40000000f00 */
[----:B------:R-:W-:-:S13]  /*0eb0*/  ISETP.GT.U32.OR P0, PT, R8, 0xfd, P0 ;  /* 0x000000fd0800780c */ /* 0x000fda0000704470 */
[----:B------:R-:W-:Y:S01]  /*0ec0*/  @!P0 MOV R7, RZ ;  /* 0x000000ff00078202 */ /* 0x000fe20000000f00 */
[----:B------:R-:W-:Y:S06]  /*0ed0*/  @!P0 BRA `(.L_x_8) ;  /* 0x00000000005c8947 */ /* 0x000fec0003800000 */
[----:B------:R-:W-:Y:S02]  /*0ee0*/  FSETP.GTU.FTZ.AND P1, PT, |R3|, +INF , PT ;  /* 0x7f8000000300780b */ /* 0x000fe40003f3c200 */
[----:B------:R-:W-:-:S04]  /*0ef0*/  FSETP.GTU.FTZ.AND P0, PT, |R0|, +INF , PT ;  /* 0x7f8000000000780b */ /* 0x000fc80003f1c200 */
[----:B------:R-:W-:-:S13]  /*0f00*/  PLOP3.LUT P0, PT, P0, P1, PT, 0xf8, 0x8f ;  /* 0x00000000008f781c */ /* 0x000fda0000703f70 */
[----:B------:R-:W-:Y:S05]  /*0f10*/  @P0 BRA `(.L_x_9) ;  /* 0x00000004004c0947 */ /* 0x000fea0003800000 */
[----:B------:R-:W-:-:S13]  /*0f20*/  LOP3.LUT P0, RZ, R3, 0x7fffffff, R6, 0xc8, !PT ;  /* 0x7fffffff03ff7812 */ /* 0x000fda000780c806 */
[----:B------:R-:W-:Y:S05]  /*0f30*/  @!P0 BRA `(.L_x_10) ;  /* 0x00000004003c8947 */ /* 0x000fea0003800000 */
[C---:B------:R-:W-:Y:S02]  /*0f40*/  FSETP.NEU.FTZ.AND P2, PT, |R0|.reuse, +INF , PT ;  /* 0x7f8000000000780b */ /* 0x040fe40003f5d200 */
[----:B------:R-:W-:Y:S02]  /*0f50*/  FSETP.NEU.FTZ.AND P1, PT, |R3|, +INF , PT ;  /* 0x7f8000000300780b */ /* 0x000fe40003f3d200 */
[----:B------:R-:W-:-:S11]  /*0f60*/  FSETP.NEU.FTZ.AND P0, PT, |R0|, +INF , PT ;  /* 0x7f8000000000780b */ /* 0x000fd60003f1d200 */
[----:B------:R-:W-:Y:S05]  /*0f70*/  @!P1 BRA !P2, `(.L_x_10) ;  /* 0x00000004002c9947 */ /* 0x000fea0005000000 */
[----:B------:R-:W-:-:S04]  /*0f80*/  LOP3.LUT P2, RZ, R6, 0x7fffffff, RZ, 0xc0, !PT ;  /* 0x7fffffff06ff7812 */ /* 0x000fc8000784c0ff */
[----:B------:R-:W-:-:S13]  /*0f90*/  PLOP3.LUT P1, PT, P1, P2, PT, 0x2f, 0xf2 ;  /* 0x0000000000f2781c */ /* 0x000fda0000f24577 */
[----:B------:R-:W-:Y:S05]  /*0fa0*/  @P1 BRA `(.L_x_11) ;  /* 0x0000000400181947 */ /* 0x000fea0003800000 */
[----:B------:R-:W-:-:S04]  /*0fb0*/  LOP3.LUT P1, RZ, R3, 0x7fffffff, RZ, 0xc0, !PT ;  /* 0x7fffffff03ff7812 */ /* 0x000fc8000782c0ff */
[----:B------:R-:W-:-:S13]  /*0fc0*/  PLOP3.LUT P0, PT, P0, P1, PT, 0x2f, 0xf2 ;  /* 0x0000000000f2781c */ /* 0x000fda0000702577 */
[----:B------:R-:W-:Y:S05]  /*0fd0*/  @P0 BRA `(.L_x_12) ;  /* 0x0000000400000947 */ /* 0x000fea0003800000 */
[----:B------:R-:W-:Y:S02]  /*0fe0*/  ISETP.GE.AND P0, PT, R8, RZ, PT ;  /* 0x000000ff0800720c */ /* 0x000fe40003f06270 */
[----:B------:R-:W-:-:S11]  /*0ff0*/  ISETP.GE.AND P1, PT, R9, RZ, PT ;  /* 0x000000ff0900720c */ /* 0x000fd60003f26270 */
[----:B------:R-:W-:Y:S01]  /*1000*/  @P0 MOV R7, RZ ;  /* 0x000000ff00070202 */ /* 0x000fe20000000f00 */
[----:B------:R-:W-:Y:S01]  /*1010*/  @!P0 FFMA R6, R0, 1.84467440737095516160e+19, RZ ;  /* 0x5f80000000068823 */ /* 0x000fe200000000ff */
[----:B------:R-:W-:Y:S01]  /*1020*/  @!P0 MOV R7, 0xffffffc0 ;  /* 0xffffffc000078802 */ /* 0x000fe20000000f00 */
[----:B------:R-:W-:-:S03]  /*1030*/  @!P1 FFMA R3, R3, 1.84467440737095516160e+19, RZ ;  /* 0x5f80000003039823 */ /* 0x000fc600000000ff */
[----:B------:R-:W-:-:S07]  /*1040*/  @!P1 IADD3 R7, PT, PT, R7, 0x40, RZ ;  /* 0x0000004007079810 */ /* 0x000fce0007ffe0ff */
.L_x_8:
[----:B------:R-:W-:Y:S01]  /*1050*/  LEA R0, R10, 0xc0800000, 0x17 ;  /* 0xc08000000a007811 */ /* 0x000fe200078eb8ff */
[----:B------:R-:W-:Y:S01]  /*1060*/  BSSY.RECONVERGENT B2, `(.L_x_13) ;  /* 0x0000036000027945 */ /* 0x000fe20003800200 */
[----:B------:R-:W-:Y:S02]  /*1070*/  IADD3 R5, PT, PT, R5, -0x7f, RZ ;  /* 0xffffff8105057810 */ /* 0x000fe40007ffe0ff */
[----:B------:R-:W-:-:S03]  /*1080*/  IADD3 R3, PT, PT, -R0, R3, RZ ;  /* 0x0000000300037210 */ /* 0x000fc60007ffe1ff */
[----:B------:R-:W-:Y:S01]  /*1090*/  IMAD R0, R5, -0x800000, R6 ;  /* 0xff80000005007824 */ /* 0x000fe200078e0206 */
[----:B------:R-:W0:Y:S01]  /*10a0*/  MUFU.RCP R8, R3 ;  /* 0x0000000300087308 */ /* 0x000e220000001000 */
[----:B------:R-:W-:-:S04]  /*10b0*/  FADD.FTZ R9, -R3, -RZ ;  /* 0x800000ff03097221 */ /* 0x000fc80000010100 */
[----:B0-----:R-:W-:-:S04]  /*10c0*/  FFMA R11, R8, R9, 1 ;  /* 0x3f800000080b7423 */ /* 0x001fc80000000009 */
[----:B------:R-:W-:-:S04]  /*10d0*/  FFMA R13, R8, R11, R8 ;  /* 0x0000000b080d7223 */ /* 0x000fc80000000008 */
[----:B------:R-:W-:-:S04]  /*10e0*/  FFMA R6, R0, R13, RZ ;  /* 0x0000000d00067223 */ /* 0x000fc800000000ff */
[----:B------:R-:W-:-:S04]  /*10f0*/  FFMA R11, R9, R6, R0 ;  /* 0x00000006090b7223 */ /* 0x000fc80000000000 */
[----:B------:R-:W-:Y:S01]  /*1100*/  FFMA R8, R13, R11, R6 ;  /* 0x0000000b0d087223 */ /* 0x000fe20000000006 */
[----:B------:R-:W-:-:S03]  /*1110*/  IADD3 R6, PT, PT, R5, 0x7f, -R10 ;  /* 0x0000007f05067810 */ /* 0x000fc60007ffe80a */
[----:B------:R-:W-:Y:S01]  /*1120*/  FFMA R9, R9, R8, R0 ;  /* 0x0000000809097223 */ /* 0x000fe20000000000 */
[----:B------:R-:W-:-:S03]  /*1130*/  IADD3 R6, PT, PT, R6, R7, RZ ;  /* 0x0000000706067210 */ /* 0x000fc60007ffe0ff */
[----:B------:R-:W-:-:S05]  /*1140*/  FFMA R0, R13, R9, R8 ;  /* 0x000000090d007223 */ /* 0x000fca0000000008 */
[----:B------:R-:W-:-:S04]  /*1150*/  SHF.R.U32.HI R3, RZ, 0x17, R0 ;  /* 0x00000017ff037819 */ /* 0x000fc80000011600 */
[----:B------:R-:W-:-:S04]  /*1160*/  LOP3.LUT R3, R3, 0xff, RZ, 0xc0, !PT ;  /* 0x000000ff03037812 */ /* 0x000fc800078ec0ff */
[----:B------:R-:W-:-:S04]  /*1170*/  IADD3 R7, PT, PT, R3, R6, RZ ;  /* 0x0000000603077210 */ /* 0x000fc80007ffe0ff */
[----:B------:R-:W-:-:S04]  /*1180*/  IADD3 R3, PT, PT, R7, -0x1, RZ ;  /* 0xffffffff07037810 */ /* 0x000fc80007ffe0ff */
[----:B------:R-:W-:-:S13]  /*1190*/  ISETP.GE.U32.AND P0, PT, R3, 0xfe, PT ;  /* 0x000000fe0300780c */ /* 0x000fda0003f06070 */
[----:B------:R-:W-:Y:S05]  /*11a0*/  @!P0 BRA `(.L_x_14) ;  /* 0x0000000000808947 */ /* 0x000fea0003800000 */
[----:B------:R-:W-:-:S13]  /*11b0*/  ISETP.GT.AND P0, PT, R7, 0xfe, PT ;  /* 0x000000fe0700780c */ /* 0x000fda0003f04270 */
[----:B------:R-:W-:Y:S05]  /*11c0*/  @P0 BRA `(.L_x_15) ;  /* 0x00000000006c0947 */ /* 0x000fea0003800000 */
[----:B------:R-:W-:-:S13]  /*11d0*/  ISETP.GE.AND P0, PT, R7, 0x1, PT ;  /* 0x000000010700780c */ /* 0x000fda0003f06270 */
[----:B------:R-:W-:Y:S05]  /*11e0*/  @P0 BRA `(.L_x_16) ;  /* 0x0000000000740947 */ /* 0x000fea0003800000 */
[----:B------:R-:W-:Y:S02]  /*11f0*/  ISETP.GE.AND P0, PT, R7, -0x18, PT ;  /* 0xffffffe80700780c */ /* 0x000fe40003f06270 */
[----:B------:R-:W-:-:S11]  /*1200*/  LOP3.LUT R0, R0, 0x80000000, RZ, 0xc0, !PT ;  /* 0x8000000000007812 */ /* 0x000fd600078ec0ff */
[----:B------:R-:W-:Y:S05]  /*1210*/  @!P0 BRA `(.L_x_16) ;  /* 0x0000000000688947 */ /* 0x000fea0003800000 */
[CCC-:B------:R-:W-:Y:S01]  /*1220*/  FFMA.RZ R3, R13.reuse, R9.reuse, R8.reuse ;  /* 0x000000090d037223 */ /* 0x1c0fe2000000c008 */
[-CC-:B------:R-:W-:Y:S01]  /*1230*/  FFMA.RM R6, R13, R9.reuse, R8.reuse ;  /* 0x000000090d067223 */ /* 0x180fe20000004008 */
[C---:B------:R-:W-:Y:S02]  /*1240*/  ISETP.NE.AND P2, PT, R7.reuse, RZ, PT ;  /* 0x000000ff0700720c */ /* 0x040fe40003f45270 */
[----:B------:R-:W-:Y:S02]  /*1250*/  ISETP.NE.AND P1, PT, R7, RZ, PT ;  /* 0x000000ff0700720c */ /* 0x000fe40003f25270 */
[----:B------:R-:W-:Y:S01]  /*1260*/  LOP3.LUT R5, R3, 0x7fffff, RZ, 0xc0, !PT ;  /* 0x007fffff03057812 */ /* 0x000fe200078ec0ff */
[----:B------:R-:W-:Y:S01]  /*1270*/  FFMA.RP R3, R13, R9, R8 ;  /* 0x000000090d037223 */ /* 0x000fe20000008008 */
[----:B------:R-:W-:Y:S02]  /*1280*/  IADD3 R8, PT, PT, R7, 0x20, RZ ;  /* 0x0000002007087810 */ /* 0x000fe40007ffe0ff */
[----:B------:R-:W-:-:S02]  /*1290*/  LOP3.LUT R5, R5, 0x800000, RZ, 0xfc, !PT ;  /* 0x0080000005057812 */ /* 0x000fc400078efcff */
[----:B------:R-:W-:Y:S02]  /*12a0*/  IADD3 R7, PT, PT, -R7, RZ, RZ ;  /* 0x000000ff07077210 */ /* 0x000fe40007ffe1ff */
[----:B------:R-:W-:Y:S02]  /*12b0*/  SHF.L.U32 R8, R5, R8, RZ ;  /* 0x0000000805087219 */ /* 0x000fe400000006ff */
[----:B------:R-:W-:Y:S02]  /*12c0*/  FSETP.NEU.FTZ.AND P0, PT, R3, R6, PT ;  /* 0x000000060300720b */ /* 0x000fe40003f1d000 */
[----:B------:R-:W-:Y:S02]  /*12d0*/  SEL R6, R7, RZ, P2 ;  /* 0x000000ff07067207 */ /* 0x000fe40001000000 */
[----:B------:R-:W-:Y:S02]  /*12e0*/  ISETP.NE.AND P1, PT, R8, RZ, P1 ;  /* 0x000000ff0800720c */ /* 0x000fe40000f25270 */
[----:B------:R-:W-:-:S02]  /*12f0*/  SHF.R.U32.HI R6, RZ, R6, R5 ;  /* 0x00000006ff067219 */ /* 0x000fc40000011605 */
[----:B------:R-:W-:Y:S02]  /*1300*/  PLOP3.LUT P0, PT, P0, P1, PT, 0xf8, 0x8f ;  /* 0x00000000008f781c */ /* 0x000fe40000703f70 */
[----:B------:R-:W-:Y:S02]  /*1310*/  SHF.R.U32.HI R8, RZ, 0x1, R6 ;  /* 0x00000001ff087819 */ /* 0x000fe40000011606 */
[----:B------:R-:W-:-:S04]  /*1320*/  SEL R3, RZ, 0x1, !P0 ;  /* 0x00000001ff037807 */ /* 0x000fc80004000000 */
[----:B------:R-:W-:-:S04]  /*1330*/  LOP3.LUT R3, R3, 0x1, R8, 0xf8, !PT ;  /* 0x0000000103037812 */ /* 0x000fc800078ef808 */
[----:B------:R-:W-:-:S04]  /*1340*/  LOP3.LUT R3, R3, R6, RZ, 0xc0, !PT ;  /* 0x0000000603037212 */ /* 0x000fc800078ec0ff */
[----:B------:R-:W-:-:S04]  /*1350*/  IADD3 R3, PT, PT, R8, R3, RZ ;  /* 0x0000000308037210 */ /* 0x000fc80007ffe0ff */
[----:B------:R-:W-:Y:S01]  /*1360*/  LOP3.LUT R0, R3, R0, RZ, 0xfc, !PT ;  /* 0x0000000003007212 */ /* 0x000fe200078efcff */
[----:B------:R-:W-:Y:S06]  /*1370*/  BRA `(.L_x_16) ;  /* 0x0000000000107947 */ /* 0x000fec0003800000 */
.L_x_15:
[----:B------:R-:W-:-:S04]  /*1380*/  LOP3.LUT R0, R0, 0x80000000, RZ, 0xc0, !PT ;  /* 0x8000000000007812 */ /* 0x000fc800078ec0ff */
[----:B------:R-:W-:Y:S01]  /*1390*/  LOP3.LUT R0, R0, 0x7f800000, RZ, 0xfc, !PT ;  /* 0x7f80000000007812 */ /* 0x000fe200078efcff */
[----:B------:R-:W-:Y:S06]  /*13a0*/  BRA `(.L_x_16) ;  /* 0x0000000000047947 */ /* 0x000fec0003800000 */
.L_x_14:
[----:B------:R-:W-:-:S07]  /*13b0*/  LEA R0, R6, R0, 0x17 ;  /* 0x0000000006007211 */ /* 0x000fce00078eb8ff */
.L_x_16:
[----:B------:R-:W-:Y:S05]  /*13c0*/  BSYNC.RECONVERGENT B2 ;  /* 0x0000000000027941 */ /* 0x000fea0003800200 */
.L_x_13:
[----:B------:R-:W-:Y:S05]  /*13d0*/  BRA `(.L_x_17) ;  /* 0x0000000000207947 */ /* 0x000fea0003800000 */
.L_x_12:
[----:B------:R-:W-:-:S04]  /*13e0*/  LOP3.LUT R0, R3, 0x80000000, R6, 0x48, !PT ;  /* 0x8000000003007812 */ /* 0x000fc800078e4806 */
[----:B------:R-:W-:Y:S01]  /*13f0*/  LOP3.LUT R0, R0, 0x7f800000, RZ, 0xfc, !PT ;  /* 0x7f80000000007812 */ /* 0x000fe200078efcff */
[----:B------:R-:W-:Y:S06]  /*1400*/  BRA `(.L_x_17) ;  /* 0x0000000000147947 */ /* 0x000fec0003800000 */
.L_x_11:
[----:B------:R-:W-:Y:S01]  /*1410*/  LOP3.LUT R0, R3, 0x80000000, R6, 0x48, !PT ;  /* 0x8000000003007812 */ /* 0x000fe200078e4806 */
[----:B------:R-:W-:Y:S06]  /*1420*/  BRA `(.L_x_17) ;  /* 0x00000000000c7947 */ /* 0x000fec0003800000 */
.L_x_10:
[----:B------:R-:W0:Y:S01]  /*1430*/  MUFU.RSQ R0, -QNAN ;  /* 0xffc0000000007908 */ /* 0x000e220000001400 */
[----:B------:R-:W-:Y:S05]  /*1440*/  BRA `(.L_x_17) ;  /* 0x0000000000047947 */ /* 0x000fea0003800000 */
.L_x_9:
[----:B------:R-:W-:-:S07]  /*1450*/  FADD.FTZ R0, R0, R3 ;  /* 0x0000000300007221 */ /* 0x000fce0000010000 */
.L_x_17:
[----:B------:R-:W-:Y:S05]  /*1460*/  BSYNC.RECONVERGENT B1 ;  /* 0x0000000000017941 */ /* 0x000fea0003800200 */
.L_x_7:
[----:B------:R-:W-:-:S04]  /*1470*/  HFMA2 R3, -RZ, RZ, 0, 0 ;  /* 0x00000000ff037431 */ /* 0x000fc800000001ff */
[----:B0-----:R-:W-:Y:S05]  /*1480*/  RET.REL.NODEC R2 `(_Z7softmaxPfS_i) ;  /* 0xffffffe802dc7950 */ /* 0x001fea0003c3ffff */
.L_x_18:
[----:B------:R-:W-:-:S00]  /*1490*/  BRA `(.L_x_18) ;  /* 0xfffffffc00fc7947 */ /* 0x000fc0000383ffff */
[----:B------:R-:W-:-:S00]  /*14a0*/  NOP ;  /* 0x0000000000007918 */ /* 0x000fc00000000000 */
        /* <DEDUP_REMOVED lines=13> */
.L_x_19:


//--------------------- .nv.shared.reserved.0     --------------------------
	.section	.nv.shared.reserved.0,"aw",@nobits
	.weak		__nv_reservedSMEM_offset_0_alias
	.size		__nv_reservedSMEM_offset_0_alias, 0, 64
	.other		__nv_reservedSMEM_offset_0_alias,@"STO_CUDA_RESERVED_SHARED STV_DEFAULT"
__nv_reservedSMEM_offset_0_alias:
	.zero		0
	.zero		64


//--------------------- .nv.constant0._Z7softmaxPfS_i --------------------------
	.section	.nv.constant0._Z7softmaxPfS_i,"a",@progbits
	.sectionflags	@""
	.align	4
.nv.constant0._Z7softmaxPfS_i:
	.zero		916


//--------------------- SYMBOLS --------------------------

	.type		.nv.reservedSmem.offset0,@object
	.size		.nv.reservedSmem.offset0,0x4
